//
// Generated by NVIDIA NVVM Compiler
//
// Compiler Build ID: CL-36424714
// Cuda compilation tools, release 13.0, V13.0.88
// Based on NVVM 20.0.0
//

.version 9.0
.target sm_100
.address_size 64

	// .globl	_Z11dummyKernelv
.extern .func  (.param .b32 func_retval0) vprintf
(
	.param .b64 vprintf_param_0,
	.param .b64 vprintf_param_1
)
;
.global .align 1 .b8 $str[29] = {68, 117, 109, 109, 121, 32, 67, 85, 68, 65, 32, 107, 101, 114, 110, 101, 108, 32, 101, 120, 101, 99, 117, 116, 101, 100, 46, 10};

.visible .entry _Z11dummyKernelv()
{
	.reg .pred 	%p<2>;
	.reg .b32 	%r<8>;
	.reg .b64 	%rd<3>;

	mov.u32 	%r1, %tid.x;
	mov.u32 	%r2, %ctaid.x;
	mov.u32 	%r3, %ntid.x;
	mul.lo.s32 	%r4, %r3, %r2;
	neg.s32 	%r5, %r4;
	setp.ne.s32 	%p1, %r1, %r5;
	@%p1 bra 	$L__BB0_2;
	mov.u64 	%rd1, $str;
	cvta.global.u64 	%rd2, %rd1;
	{ // callseq 0, 0
	.param .b64 param0;
	st.param.b64 	[param0], %rd2;
	.param .b64 param1;
	st.param.b64 	[param1], 0;
	.param .b32 retval0;
	call.uni (retval0), 
	vprintf, 
	(
	param0, 
	param1
	);
	ld.param.b32 	%r6, [retval0];
	} // callseq 0
$L__BB0_2:
	ret;

}


// ===== COMPILED SASS (sm_100) =====

	.target	sm_100

	.elftype	@"ET_EXEC"


//--------------------- .note.nv.tkinfo           --------------------------
	.section	.note.nv.tkinfo,"",@"SHT_NOTE"
	.sectionflags	@"SHF_NOTE_NV_TKINFO"
	.tkinfo
        /*0018*/ 	.word	0x00000002
        /*0030*/ 	.string	""
        /*0030*/ 	.string	"ptxas"
        /*0030*/ 	.string	"Cuda compilation tools, release 13.0, V13.0.88"
        /*0030*/ 	.string	"Build cuda_13.0.r13.0/compiler.36424714_0"
        /*0030*/ 	.string	"-arch sm_100 -m 64 "



//--------------------- .note.nv.cuinfo           --------------------------
	.section	.note.nv.cuinfo,"",@"SHT_NOTE"
	.sectionflags	@"SHF_NOTE_NV_CUINFO"
        /*0018*/ 	.short	0x0002
        /*001a*/ 	.short	0x0064
        /*001c*/ 	.short	0x0082
	.zero		2


//--------------------- .nv.info                  --------------------------
	.section	.nv.info,"",@"SHT_CUDA_INFO"
	.align	4


	//----- nvinfo : EIATTR_REGCOUNT
	.align		4
        /*0000*/ 	.byte	0x04, 0x2f
        /*0002*/ 	.short	(.L_2 - .L_1)
	.align		4
.L_1:
        /*0004*/ 	.word	index@(_Z11dummyKernelv)
        /*0008*/ 	.word	0x00000018


	//----- nvinfo : EIATTR_FRAME_SIZE
	.align		4
.L_2:
        /*000c*/ 	.byte	0x04, 0x11
        /*000e*/ 	.short	(.L_4 - .L_3)
	.align		4
.L_3:
        /*0010*/ 	.word	index@(_Z11dummyKernelv)
        /*0014*/ 	.word	0x00000000


	//----- nvinfo : EIATTR_MIN_STACK_SIZE
	.align		4
.L_4:
        /*0018*/ 	.byte	0x04, 0x12
        /*001a*/ 	.short	(.L_6 - .L_5)
	.align		4
.L_5:
        /*001c*/ 	.word	index@(_Z11dummyKernelv)
        /*0020*/ 	.word	0x00000000
.L_6:


//--------------------- .nv.compat                --------------------------
	.section	.nv.compat,"",@"SHT_CUDA_COMPAT_INFO"
	.align	4
        /*0000*/ 	.byte	0x02, 0x09, 0x00, 0x00, 0x02, 0x02, 0x01, 0x00, 0x02, 0x05, 0x05, 0x00, 0x03, 0x07, 0x01, 0x01
        /*0010*/ 	.byte	0x02, 0x03, 0x00, 0x00, 0x02, 0x06, 0x01, 0x00, 0x04, 0x0b, 0x08, 0x00, 0x09, 0x00, 0x00, 0x00
        /*0020*/ 	.byte	0x00, 0x00, 0x00, 0x00


//--------------------- .nv.info._Z11dummyKernelv --------------------------
	.section	.nv.info._Z11dummyKernelv,"",@"SHT_CUDA_INFO"
	.sectionflags	@""
	.align	4


	//----- nvinfo : EIATTR_CUDA_API_VERSION
	.align		4
        /*0000*/ 	.byte	0x04, 0x37
        /*0002*/ 	.short	(.L_8 - .L_7)
.L_7:
        /*0004*/ 	.word	0x00000082


	//----- nvinfo : EIATTR_SPARSE_MMA_MASK
	.align		4
.L_8:
        /*0008*/ 	.byte	0x03, 0x50
        /*000a*/ 	.short	0x0000


	//----- nvinfo : EIATTR_MAXREG_COUNT
	.align		4
        /*000c*/ 	.byte	0x03, 0x1b
        /*000e*/ 	.short	0x00ff


	//----- nvinfo : EIATTR_EXTERNS
	.align		4
        /*0010*/ 	.byte	0x04, 0x0f
        /*0012*/ 	.short	(.L_10 - .L_9)


	//   ....[0]....
	.align		4
.L_9:
        /*0014*/ 	.word	index@(vprintf)


	//----- nvinfo : EIATTR_MERCURY_ISA_VERSION
	.align		4
.L_10:
        /*0018*/ 	.byte	0x03, 0x5f
        /*001a*/ 	.short	0x0101


	//----- nvinfo : EIATTR_VRC_CTA_INIT_COUNT
	.align		4
        /*001c*/ 	.byte	0x02, 0x4a
	.zero		1
	.zero		1


	//----- nvinfo : EIATTR_SYSCALL_OFFSETS
	.align		4
        /*0020*/ 	.byte	0x04, 0x46
        /*0022*/ 	.short	(.L_12 - .L_11)


	//   ....[0]....
.L_11:
        /*0024*/ 	.word	0x000000f0


	//----- nvinfo : EIATTR_EXIT_INSTR_OFFSETS
	.align		4
.L_12:
        /*0028*/ 	.byte	0x04, 0x1c
        /*002a*/ 	.short	(.L_14 - .L_13)


	//   ....[0]....
.L_13:
        /*002c*/ 	.word	0x00000070


	//   ....[1]....
        /*0030*/ 	.word	0x00000100


	//----- nvinfo : EIATTR_CRS_STACK_SIZE
	.align		4
.L_14:
        /*0034*/ 	.byte	0x04, 0x1e
        /*0036*/ 	.short	(.L_16 - .L_15)
.L_15:
        /*0038*/ 	.word	0x00000000


	//----- nvinfo : EIATTR_SW_WAR
	.align		4
.L_16:
        /*003c*/ 	.byte	0x04, 0x36
        /*003e*/ 	.short	(.L_18 - .L_17)
.L_17:
        /*0040*/ 	.word	0x00000008
.L_18:


//--------------------- .nv.callgraph             --------------------------
	.section	.nv.callgraph,"",@"SHT_CUDA_CALLGRAPH"
	.align	4
	.sectionentsize	8
	.align		4
        /*0000*/ 	.word	0x00000000
	.align		4
        /*0004*/ 	.word	0xffffffff
	.align		4
        /*0008*/ 	.word	index@(_Z11dummyKernelv)
	.align		4
        /*000c*/ 	.word	index@(vprintf)
	.align		4
        /*0010*/ 	.word	0x00000000
	.align		4
        /*0014*/ 	.word	0xfffffffe
	.align		4
        /*0018*/ 	.word	0x00000000
	.align		4
        /*001c*/ 	.word	0xfffffffd
	.align		4
        /*0020*/ 	.word	0x00000000
	.align		4
        /*0024*/ 	.word	0xfffffffc


//--------------------- .nv.constant4             --------------------------
	.section	.nv.constant4,"a",@progbits
	.align	8
	.align		8
.nv.constant4:
        /*0000*/ 	.dword	vprintf
	.align		8
        /*0008*/ 	.dword	$str


//--------------------- .text._Z11dummyKernelv    --------------------------
	.section	.text._Z11dummyKernelv,"ax",@progbits
	.align	128
        .global         _Z11dummyKernelv
        .type           _Z11dummyKernelv,@function
        .size           _Z11dummyKernelv,(.L_x_2 - _Z11dummyKernelv)
        .other          _Z11dummyKernelv,@"STO_CUDA_ENTRY STV_DEFAULT"
_Z11dummyKernelv:
.text._Z11dummyKernelv:
[----:B------:R-:W0:Y:S08]  /*0000*/  LDC R1, c[0x0][0x37c] ;  /* 0x0000df00ff017b82 */ /* 0x000e300000000800 */
[----:B------:R-:W1:Y:S01]  /*0010*/  S2UR UR4, SR_CTAID.X ;  /* 0x00000000000479c3 */ /* 0x000e620000002500 */
[----:B------:R-:W2:Y:S01]  /*0020*/  S2R R0, SR_TID.X ;  /* 0x0000000000007919 */ /* 0x000ea20000002100 */
[----:B------:R-:W3:Y:S01]  /*0030*/  LDCU UR5, c[0x0][0x360] ;  /* 0x00006c00ff0577ac */ /* 0x000ee20008000800 */
[----:B-1----:R-:W-:-:S04]  /*0040*/  UIADD3 UR4, UPT, UPT, URZ, -UR4, URZ ;  /* 0x80000004ff047290 */ /* 0x002fc8000fffe0ff */
[----:B---3--:R-:W-:-:S06]  /*0050*/  UIMAD UR5, UR4, UR5, URZ ;  /* 0x00000005040572a4 */ /* 0x008fcc000f8e02ff */
[----:B--2---:R-:W-:-:S13]  /*0060*/  ISETP.NE.AND P0, PT, R0, UR5, PT ;  /* 0x0000000500007c0c */ /* 0x004fda000bf05270 */
[----:B0-----:R-:W-:Y:S05]  /*0070*/  @P0 EXIT ;  /* 0x000000000000094d */ /* 0x001fea0003800000 */
[----:B------:R-:W-:Y:S01]  /*0080*/  MOV R0, 0x0 ;  /* 0x0000000000007802 */ /* 0x000fe20000000f00 */
[----:B------:R-:W0:Y:S01]  /*0090*/  LDCU.64 UR4, c[0x4][0x8] ;  /* 0x01000100ff0477ac */ /* 0x000e220008000a00 */
[----:B------:R-:W-:Y:S02]  /*00a0*/  CS2R R6, SRZ ;  /* 0x0000000000067805 */ /* 0x000fe4000001ff00 */
[----:B------:R1:W2:Y:S01]  /*00b0*/  LDC.64 R2, c[0x4][R0] ;  /* 0x0100000000027b82 */ /* 0x0002a20000000a00 */
[----:B0-----:R-:W-:Y:S02]  /*00c0*/  IMAD.U32 R4, RZ, RZ, UR4 ;  /* 0x00000004ff047e24 */ /* 0x001fe4000f8e00ff */
[----:B-1----:R-:W-:-:S07]  /*00d0*/  IMAD.U32 R5, RZ, RZ, UR5 ;  /* 0x00000005ff057e24 */ /* 0x002fce000f8e00ff */
[----:B------:R-:W-:-:S07]  /*00e0*/  LEPC R20, `(.L_x_0) ;  /* 0x000000001014794e */ /* 0x000fce0000000000 */
[----:B--2---:R-:W-:Y:S05]  /*00f0*/  CALL.ABS.NOINC R2 ;  /* 0x0000000002007343 */ /* 0x004fea0003c00000 */
.L_x_0:
[----:B------:R-:W-:Y:S05]  /*0100*/  EXIT ;  /* 0x000000000000794d */ /* 0x000fea0003800000 */
.L_x_1:
[----:B------:R-:W-:-:S00]  /*0110*/  BRA `(.L_x_1) ;  /* 0xfffffffc00fc7947 */ /* 0x000fc0000383ffff */
[----:B------:R-:W-:-:S00]  /*0120*/  NOP ;  /* 0x0000000000007918 */ /* 0x000fc00000000000 */
        /* <DEDUP_REMOVED lines=13> */
.L_x_2:


//--------------------- .nv.global.init           --------------------------
	.section	.nv.global.init,"aw",@progbits
.nv.global.init:
	.type		$str,@object
	.size		$str,(.L_0 - $str)
$str:
        /*0000*/ 	.byte	0x44, 0x75, 0x6d, 0x6d, 0x79, 0x20, 0x43, 0x55, 0x44, 0x41, 0x20, 0x6b, 0x65, 0x72, 0x6e, 0x65
        /*0010*/ 	.byte	0x6c, 0x20, 0x65, 0x78, 0x65, 0x63, 0x75, 0x74, 0x65, 0x64, 0x2e, 0x0a, 0x00
.L_0:


//--------------------- .nv.shared.reserved.0     --------------------------
	.section	.nv.shared.reserved.0,"aw",@nobits
	.weak		__nv_reservedSMEM_offset_0_alias
	.size		__nv_reservedSMEM_offset_0_alias, 0, 64
	.other		__nv_reservedSMEM_offset_0_alias,@"STO_CUDA_RESERVED_SHARED STV_DEFAULT"
__nv_reservedSMEM_offset_0_alias:
	.zero		0
	.zero		64


//--------------------- .nv.constant0._Z11dummyKernelv --------------------------
	.section	.nv.constant0._Z11dummyKernelv,"a",@progbits
	.sectionflags	@""
	.align	4
.nv.constant0._Z11dummyKernelv:
	.zero		896


//--------------------- SYMBOLS --------------------------

	.type		.nv.reservedSmem.offset0,@object
	.size		.nv.reservedSmem.offset0,0x4
	.type		vprintf,@function
